//
// Generated by NVIDIA NVVM Compiler
//
// Compiler Build ID: CL-36424714
// Cuda compilation tools, release 13.0, V13.0.88
// Based on NVVM 20.0.0
//

.version 9.0
.target sm_100
.address_size 64

	// .globl	hello_world

.visible .entry hello_world(
	.param .u64 .ptr .align 1 hello_world_param_0,
	.param .u64 .ptr .align 1 hello_world_param_1,
	.param .u32 hello_world_param_2
)
{
	.reg .pred 	%p<2>;
	.reg .b16 	%rs<2>;
	.reg .b32 	%r<6>;
	.reg .b64 	%rd<8>;

	ld.param.u64 	%rd1, [hello_world_param_0];
	ld.param.u64 	%rd2, [hello_world_param_1];
	ld.param.u32 	%r2, [hello_world_param_2];
	mov.u32 	%r3, %ctaid.x;
	mov.u32 	%r4, %ntid.x;
	mov.u32 	%r5, %tid.x;
	mad.lo.s32 	%r1, %r3, %r4, %r5;
	setp.ge.s32 	%p1, %r1, %r2;
	@%p1 bra 	$L__BB0_2;
	cvta.to.global.u64 	%rd3, %rd1;
	cvta.to.global.u64 	%rd4, %rd2;
	cvt.s64.s32 	%rd5, %r1;
	add.s64 	%rd6, %rd3, %rd5;
	ld.global.u8 	%rs1, [%rd6];
	add.s64 	%rd7, %rd4, %rd5;
	st.global.u8 	[%rd7], %rs1;
$L__BB0_2:
	ret;

}


// ===== COMPILED SASS (sm_100) =====

	.target	sm_100

	.elftype	@"ET_EXEC"


//--------------------- .note.nv.tkinfo           --------------------------
	.section	.note.nv.tkinfo,"",@"SHT_NOTE"
	.sectionflags	@"SHF_NOTE_NV_TKINFO"
	.tkinfo
        /*0018*/ 	.word	0x00000002
        /*0030*/ 	.string	""
        /*0030*/ 	.string	"ptxas"
        /*0030*/ 	.string	"Cuda compilation tools, release 13.0, V13.0.88"
        /*0030*/ 	.string	"Build cuda_13.0.r13.0/compiler.36424714_0"
        /*0030*/ 	.string	"-arch sm_100 -m 64 "



//--------------------- .note.nv.cuinfo           --------------------------
	.section	.note.nv.cuinfo,"",@"SHT_NOTE"
	.sectionflags	@"SHF_NOTE_NV_CUINFO"
        /*0018*/ 	.short	0x0002
        /*001a*/ 	.short	0x0064
        /*001c*/ 	.short	0x0082
	.zero		2


//--------------------- .nv.info                  --------------------------
	.section	.nv.info,"",@"SHT_CUDA_INFO"
	.align	4


	//----- nvinfo : EIATTR_REGCOUNT
	.align		4
        /*0000*/ 	.byte	0x04, 0x2f
        /*0002*/ 	.short	(.L_1 - .L_0)
	.align		4
.L_0:
        /*0004*/ 	.word	index@(hello_world)
        /*0008*/ 	.word	0x00000008


	//----- nvinfo : EIATTR_FRAME_SIZE
	.align		4
.L_1:
        /*000c*/ 	.byte	0x04, 0x11
        /*000e*/ 	.short	(.L_3 - .L_2)
	.align		4
.L_2:
        /*0010*/ 	.word	index@(hello_world)
        /*0014*/ 	.word	0x00000000


	//----- nvinfo : EIATTR_MIN_STACK_SIZE
	.align		4
.L_3:
        /*0018*/ 	.byte	0x04, 0x12
        /*001a*/ 	.short	(.L_5 - .L_4)
	.align		4
.L_4:
        /*001c*/ 	.word	index@(hello_world)
        /*0020*/ 	.word	0x00000000
.L_5:


//--------------------- .nv.compat                --------------------------
	.section	.nv.compat,"",@"SHT_CUDA_COMPAT_INFO"
	.align	4
        /*0000*/ 	.byte	0x02, 0x09, 0x00, 0x00, 0x02, 0x02, 0x01, 0x00, 0x02, 0x05, 0x05, 0x00, 0x03, 0x07, 0x01, 0x01
        /*0010*/ 	.byte	0x02, 0x03, 0x00, 0x00, 0x02, 0x06, 0x01, 0x00, 0x04, 0x0b, 0x08, 0x00, 0x09, 0x00, 0x00, 0x00
        /*0020*/ 	.byte	0x00, 0x00, 0x00, 0x00


//--------------------- .nv.info.hello_world      --------------------------
	.section	.nv.info.hello_world,"",@"SHT_CUDA_INFO"
	.sectionflags	@""
	.align	4


	//----- nvinfo : EIATTR_CUDA_API_VERSION
	.align		4
        /*0000*/ 	.byte	0x04, 0x37
        /*0002*/ 	.short	(.L_7 - .L_6)
.L_6:
        /*0004*/ 	.word	0x00000082


	//----- nvinfo : EIATTR_KPARAM_INFO
	.align		4
.L_7:
        /*0008*/ 	.byte	0x04, 0x17
        /*000a*/ 	.short	(.L_9 - .L_8)
.L_8:
        /*000c*/ 	.word	0x00000000
        /*0010*/ 	.short	0x0002
        /*0012*/ 	.short	0x0010
        /*0014*/ 	.byte	0x00, 0xf0, 0x11, 0x00


	//----- nvinfo : EIATTR_KPARAM_INFO
	.align		4
.L_9:
        /*0018*/ 	.byte	0x04, 0x17
        /*001a*/ 	.short	(.L_11 - .L_10)
.L_10:
        /*001c*/ 	.word	0x00000000
        /*0020*/ 	.short	0x0001
        /*0022*/ 	.short	0x0008
        /*0024*/ 	.byte	0x00, 0xf5, 0x21, 0x00


	//----- nvinfo : EIATTR_KPARAM_INFO
	.align		4
.L_11:
        /*0028*/ 	.byte	0x04, 0x17
        /*002a*/ 	.short	(.L_13 - .L_12)
.L_12:
        /*002c*/ 	.word	0x00000000
        /*0030*/ 	.short	0x0000
        /*0032*/ 	.short	0x0000
        /*0034*/ 	.byte	0x00, 0xf5, 0x21, 0x00


	//----- nvinfo : EIATTR_SPARSE_MMA_MASK
	.align		4
.L_13:
        /*0038*/ 	.byte	0x03, 0x50
        /*003a*/ 	.short	0x0000


	//----- nvinfo : EIATTR_MAXREG_COUNT
	.align		4
        /*003c*/ 	.byte	0x03, 0x1b
        /*003e*/ 	.short	0x00ff


	//----- nvinfo : EIATTR_MERCURY_ISA_VERSION
	.align		4
        /*0040*/ 	.byte	0x03, 0x5f
        /*0042*/ 	.short	0x0101


	//----- nvinfo : EIATTR_VRC_CTA_INIT_COUNT
	.align		4
        /*0044*/ 	.byte	0x02, 0x4a
	.zero		1
	.zero		1


	//----- nvinfo : EIATTR_EXIT_INSTR_OFFSETS
	.align		4
        /*0048*/ 	.byte	0x04, 0x1c
        /*004a*/ 	.short	(.L_15 - .L_14)


	//   ....[0]....
.L_14:
        /*004c*/ 	.word	0x00000070


	//   ....[1]....
        /*0050*/ 	.word	0x00000110


	//----- nvinfo : EIATTR_CBANK_PARAM_SIZE
	.align		4
.L_15:
        /*0054*/ 	.byte	0x03, 0x19
        /*0056*/ 	.short	0x0014


	//----- nvinfo : EIATTR_PARAM_CBANK
	.align		4
        /*0058*/ 	.byte	0x04, 0x0a
        /*005a*/ 	.short	(.L_17 - .L_16)
	.align		4
.L_16:
        /*005c*/ 	.word	index@(.nv.constant0.hello_world)
        /*0060*/ 	.short	0x0380
        /*0062*/ 	.short	0x0014


	//----- nvinfo : EIATTR_SW_WAR
	.align		4
.L_17:
        /*0064*/ 	.byte	0x04, 0x36
        /*0066*/ 	.short	(.L_19 - .L_18)
.L_18:
        /*0068*/ 	.word	0x00000008
.L_19:


//--------------------- .nv.callgraph             --------------------------
	.section	.nv.callgraph,"",@"SHT_CUDA_CALLGRAPH"
	.align	4
	.sectionentsize	8
	.align		4
        /*0000*/ 	.word	0x00000000
	.align		4
        /*0004*/ 	.word	0xffffffff
	.align		4
        /*0008*/ 	.word	0x00000000
	.align		4
        /*000c*/ 	.word	0xfffffffe
	.align		4
        /*0010*/ 	.word	0x00000000
	.align		4
        /*0014*/ 	.word	0xfffffffd
	.align		4
        /*0018*/ 	.word	0x00000000
	.align		4
        /*001c*/ 	.word	0xfffffffc


//--------------------- .text.hello_world         --------------------------
	.section	.text.hello_world,"ax",@progbits
	.align	128
        .global         hello_world
        .type           hello_world,@function
        .size           hello_world,(.L_x_1 - hello_world)
        .other          hello_world,@"STO_CUDA_ENTRY STV_DEFAULT"
hello_world:
.text.hello_world:
[----:B------:R-:W-:Y:S01]  /*0000*/  LDC R1, c[0x0][0x37c] ;  /* 0x0000df00ff017b82 */ /* 0x000fe20000000800 */
[----:B------:R-:W0:Y:S07]  /*0010*/  S2R R3, SR_TID.X ;  /* 0x0000000000037919 */ /* 0x000e2e0000002100 */
[----:B------:R-:W0:Y:S01]  /*0020*/  S2UR UR4, SR_CTAID.X ;  /* 0x00000000000479c3 */ /* 0x000e220000002500 */
[----:B------:R-:W1:Y:S07]  /*0030*/  LDCU UR5, c[0x0][0x390] ;  /* 0x00007200ff0577ac */ /* 0x000e6e0008000800 */
[----:B------:R-:W0:Y:S02]  /*0040*/  LDC R4, c[0x0][0x360] ;  /* 0x0000d800ff047b82 */ /* 0x000e240000000800 */
[----:B0-----:R-:W-:-:S05]  /*0050*/  IMAD R4, R4, UR4, R3 ;  /* 0x0000000404047c24 */ /* 0x001fca000f8e0203 */
[----:B-1----:R-:W-:-:S13]  /*0060*/  ISETP.GE.AND P0, PT, R4, UR5, PT ;  /* 0x0000000504007c0c */ /* 0x002fda000bf06270 */
[----:B------:R-:W-:Y:S05]  /*0070*/  @P0 EXIT ;  /* 0x000000000000094d */ /* 0x000fea0003800000 */
[----:B------:R-:W0:Y:S01]  /*0080*/  LDCU.128 UR8, c[0x0][0x380] ;  /* 0x00007000ff0877ac */ /* 0x000e220008000c00 */
[----:B------:R-:W-:Y:S01]  /*0090*/  SHF.R.S32.HI R0, RZ, 0x1f, R4 ;  /* 0x0000001fff007819 */ /* 0x000fe20000011404 */
[----:B------:R-:W1:Y:S01]  /*00a0*/  LDCU.64 UR4, c[0x0][0x358] ;  /* 0x00006b00ff0477ac */ /* 0x000e620008000a00 */
[----:B0-----:R-:W-:-:S04]  /*00b0*/  IADD3 R2, P0, PT, R4, UR8, RZ ;  /* 0x0000000804027c10 */ /* 0x001fc8000ff1e0ff */
[----:B------:R-:W-:-:S06]  /*00c0*/  IADD3.X R3, PT, PT, R0, UR9, RZ, P0, !PT ;  /* 0x0000000900037c10 */ /* 0x000fcc00087fe4ff */
[----:B-1----:R-:W2:Y:S01]  /*00d0*/  LDG.E.U8 R3, desc[UR4][R2.64] ;  /* 0x0000000402037981 */ /* 0x002ea2000c1e1100 */
[----:B------:R-:W-:-:S04]  /*00e0*/  IADD3 R4, P0, PT, R4, UR10, RZ ;  /* 0x0000000a04047c10 */ /* 0x000fc8000ff1e0ff */
[----:B------:R-:W-:-:S05]  /*00f0*/  IADD3.X R5, PT, PT, R0, UR11, RZ, P0, !PT ;  /* 0x0000000b00057c10 */ /* 0x000fca00087fe4ff */
[----:B--2---:R-:W-:Y:S01]  /*0100*/  STG.E.U8 desc[UR4][R4.64], R3 ;  /* 0x0000000304007986 */ /* 0x004fe2000c101104 */
[----:B------:R-:W-:Y:S05]  /*0110*/  EXIT ;  /* 0x000000000000794d */ /* 0x000fea0003800000 */
.L_x_0:
[----:B------:R-:W-:-:S00]  /*0120*/  BRA `(.L_x_0) ;  /* 0xfffffffc00fc7947 */ /* 0x000fc0000383ffff */
[----:B------:R-:W-:-:S00]  /*0130*/  NOP ;  /* 0x0000000000007918 */ /* 0x000fc00000000000 */
        /* <DEDUP_REMOVED lines=12> */
.L_x_1:


//--------------------- .nv.shared.reserved.0     --------------------------
	.section	.nv.shared.reserved.0,"aw",@nobits
	.weak		__nv_reservedSMEM_offset_0_alias
	.size		__nv_reservedSMEM_offset_0_alias, 0, 64
	.other		__nv_reservedSMEM_offset_0_alias,@"STO_CUDA_RESERVED_SHARED STV_DEFAULT"
__nv_reservedSMEM_offset_0_alias:
	.zero		0
	.zero		64


//--------------------- .nv.constant0.hello_world --------------------------
	.section	.nv.constant0.hello_world,"a",@progbits
	.sectionflags	@""
	.align	4
.nv.constant0.hello_world:
	.zero		916


//--------------------- SYMBOLS --------------------------

	.type		.nv.reservedSmem.offset0,@object
	.size		.nv.reservedSmem.offset0,0x4
